//
// Generated by NVIDIA NVVM Compiler
//
// Compiler Build ID: CL-36424714
// Cuda compilation tools, release 13.0, V13.0.88
// Based on NVVM 20.0.0
//

.version 9.0
.target sm_100
.address_size 64

	// .globl	_Z8square_gPfS_

.visible .entry _Z8square_gPfS_(
	.param .u64 .ptr .align 1 _Z8square_gPfS__param_0,
	.param .u64 .ptr .align 1 _Z8square_gPfS__param_1
)
{
	.reg .b32 	%r<2>;
	.reg .b32 	%f<3>;
	.reg .b64 	%rd<8>;

	ld.param.u64 	%rd1, [_Z8square_gPfS__param_0];
	ld.param.u64 	%rd2, [_Z8square_gPfS__param_1];
	cvta.to.global.u64 	%rd3, %rd2;
	cvta.to.global.u64 	%rd4, %rd1;
	mov.u32 	%r1, %tid.x;
	mul.wide.u32 	%rd5, %r1, 4;
	add.s64 	%rd6, %rd4, %rd5;
	ld.global.f32 	%f1, [%rd6];
	mul.f32 	%f2, %f1, %f1;
	add.s64 	%rd7, %rd3, %rd5;
	st.global.f32 	[%rd7], %f2;
	ret;

}


// ===== COMPILED SASS (sm_100) =====

	.target	sm_100

	.elftype	@"ET_EXEC"


//--------------------- .note.nv.tkinfo           --------------------------
	.section	.note.nv.tkinfo,"",@"SHT_NOTE"
	.sectionflags	@"SHF_NOTE_NV_TKINFO"
	.tkinfo
        /*0018*/ 	.word	0x00000002
        /*0030*/ 	.string	""
        /*0030*/ 	.string	"ptxas"
        /*0030*/ 	.string	"Cuda compilation tools, release 13.0, V13.0.88"
        /*0030*/ 	.string	"Build cuda_13.0.r13.0/compiler.36424714_0"
        /*0030*/ 	.string	"-arch sm_100 -m 64 "



//--------------------- .note.nv.cuinfo           --------------------------
	.section	.note.nv.cuinfo,"",@"SHT_NOTE"
	.sectionflags	@"SHF_NOTE_NV_CUINFO"
        /*0018*/ 	.short	0x0002
        /*001a*/ 	.short	0x0064
        /*001c*/ 	.short	0x0082
	.zero		2


//--------------------- .nv.info                  --------------------------
	.section	.nv.info,"",@"SHT_CUDA_INFO"
	.align	4


	//----- nvinfo : EIATTR_REGCOUNT
	.align		4
        /*0000*/ 	.byte	0x04, 0x2f
        /*0002*/ 	.short	(.L_1 - .L_0)
	.align		4
.L_0:
        /*0004*/ 	.word	index@(_Z8square_gPfS_)
        /*0008*/ 	.word	0x0000000a


	//----- nvinfo : EIATTR_FRAME_SIZE
	.align		4
.L_1:
        /*000c*/ 	.byte	0x04, 0x11
        /*000e*/ 	.short	(.L_3 - .L_2)
	.align		4
.L_2:
        /*0010*/ 	.word	index@(_Z8square_gPfS_)
        /*0014*/ 	.word	0x00000000


	//----- nvinfo : EIATTR_MIN_STACK_SIZE
	.align		4
.L_3:
        /*0018*/ 	.byte	0x04, 0x12
        /*001a*/ 	.short	(.L_5 - .L_4)
	.align		4
.L_4:
        /*001c*/ 	.word	index@(_Z8square_gPfS_)
        /*0020*/ 	.word	0x00000000
.L_5:


//--------------------- .nv.compat                --------------------------
	.section	.nv.compat,"",@"SHT_CUDA_COMPAT_INFO"
	.align	4
        /*0000*/ 	.byte	0x02, 0x09, 0x00, 0x00, 0x02, 0x02, 0x01, 0x00, 0x02, 0x05, 0x05, 0x00, 0x03, 0x07, 0x01, 0x01
        /*0010*/ 	.byte	0x02, 0x03, 0x00, 0x00, 0x02, 0x06, 0x01, 0x00, 0x04, 0x0b, 0x08, 0x00, 0x09, 0x00, 0x00, 0x00
        /*0020*/ 	.byte	0x00, 0x00, 0x00, 0x00


//--------------------- .nv.info._Z8square_gPfS_  --------------------------
	.section	.nv.info._Z8square_gPfS_,"",@"SHT_CUDA_INFO"
	.sectionflags	@""
	.align	4


	//----- nvinfo : EIATTR_CUDA_API_VERSION
	.align		4
        /*0000*/ 	.byte	0x04, 0x37
        /*0002*/ 	.short	(.L_7 - .L_6)
.L_6:
        /*0004*/ 	.word	0x00000082


	//----- nvinfo : EIATTR_KPARAM_INFO
	.align		4
.L_7:
        /*0008*/ 	.byte	0x04, 0x17
        /*000a*/ 	.short	(.L_9 - .L_8)
.L_8:
        /*000c*/ 	.word	0x00000000
        /*0010*/ 	.short	0x0001
        /*0012*/ 	.short	0x0008
        /*0014*/ 	.byte	0x00, 0xf5, 0x21, 0x00


	//----- nvinfo : EIATTR_KPARAM_INFO
	.align		4
.L_9:
        /*0018*/ 	.byte	0x04, 0x17
        /*001a*/ 	.short	(.L_11 - .L_10)
.L_10:
        /*001c*/ 	.word	0x00000000
        /*0020*/ 	.short	0x0000
        /*0022*/ 	.short	0x0000
        /*0024*/ 	.byte	0x00, 0xf5, 0x21, 0x00


	//----- nvinfo : EIATTR_SPARSE_MMA_MASK
	.align		4
.L_11:
        /*0028*/ 	.byte	0x03, 0x50
        /*002a*/ 	.short	0x0000


	//----- nvinfo : EIATTR_MAXREG_COUNT
	.align		4
        /*002c*/ 	.byte	0x03, 0x1b
        /*002e*/ 	.short	0x00ff


	//----- nvinfo : EIATTR_MERCURY_ISA_VERSION
	.align		4
        /*0030*/ 	.byte	0x03, 0x5f
        /*0032*/ 	.short	0x0101


	//----- nvinfo : EIATTR_VRC_CTA_INIT_COUNT
	.align		4
        /*0034*/ 	.byte	0x02, 0x4a
	.zero		1
	.zero		1


	//----- nvinfo : EIATTR_EXIT_INSTR_OFFSETS
	.align		4
        /*0038*/ 	.byte	0x04, 0x1c
        /*003a*/ 	.short	(.L_13 - .L_12)


	//   ....[0]....
.L_12:
        /*003c*/ 	.word	0x000000a0


	//----- nvinfo : EIATTR_CBANK_PARAM_SIZE
	.align		4
.L_13:
        /*0040*/ 	.byte	0x03, 0x19
        /*0042*/ 	.short	0x0010


	//----- nvinfo : EIATTR_PARAM_CBANK
	.align		4
        /*0044*/ 	.byte	0x04, 0x0a
        /*0046*/ 	.short	(.L_15 - .L_14)
	.align		4
.L_14:
        /*0048*/ 	.word	index@(.nv.constant0._Z8square_gPfS_)
        /*004c*/ 	.short	0x0380
        /*004e*/ 	.short	0x0010


	//----- nvinfo : EIATTR_SW_WAR
	.align		4
.L_15:
        /*0050*/ 	.byte	0x04, 0x36
        /*0052*/ 	.short	(.L_17 - .L_16)
.L_16:
        /*0054*/ 	.word	0x00000008
.L_17:


//--------------------- .nv.callgraph             --------------------------
	.section	.nv.callgraph,"",@"SHT_CUDA_CALLGRAPH"
	.align	4
	.sectionentsize	8
	.align		4
        /*0000*/ 	.word	0x00000000
	.align		4
        /*0004*/ 	.word	0xffffffff
	.align		4
        /*0008*/ 	.word	0x00000000
	.align		4
        /*000c*/ 	.word	0xfffffffe
	.align		4
        /*0010*/ 	.word	0x00000000
	.align		4
        /*0014*/ 	.word	0xfffffffd
	.align		4
        /*0018*/ 	.word	0x00000000
	.align		4
        /*001c*/ 	.word	0xfffffffc


//--------------------- .text._Z8square_gPfS_     --------------------------
	.section	.text._Z8square_gPfS_,"ax",@progbits
	.align	128
        .global         _Z8square_gPfS_
        .type           _Z8square_gPfS_,@function
        .size           _Z8square_gPfS_,(.L_x_1 - _Z8square_gPfS_)
        .other          _Z8square_gPfS_,@"STO_CUDA_ENTRY STV_DEFAULT"
_Z8square_gPfS_:
.text._Z8square_gPfS_:
[----:B------:R-:W-:Y:S01]  /*0000*/  LDC R1, c[0x0][0x37c] ;  /* 0x0000df00ff017b82 */ /* 0x000fe20000000800 */
[----:B------:R-:W0:Y:S07]  /*0010*/  S2R R7, SR_TID.X ;  /* 0x0000000000077919 */ /* 0x000e2e0000002100 */
[----:B------:R-:W0:Y:S01]  /*0020*/  LDC.64 R2, c[0x0][0x380] ;  /* 0x0000e000ff027b82 */ /* 0x000e220000000a00 */
[----:B------:R-:W1:Y:S07]  /*0030*/  LDCU.64 UR4, c[0x0][0x358] ;  /* 0x00006b00ff0477ac */ /* 0x000e6e0008000a00 */
[----:B------:R-:W2:Y:S01]  /*0040*/  LDC.64 R4, c[0x0][0x388] ;  /* 0x0000e200ff047b82 */ /* 0x000ea20000000a00 */
[----:B0-----:R-:W-:-:S06]  /*0050*/  IMAD.WIDE.U32 R2, R7, 0x4, R2 ;  /* 0x0000000407027825 */ /* 0x001fcc00078e0002 */
[----:B-1----:R-:W3:Y:S01]  /*0060*/  LDG.E R2, desc[UR4][R2.64] ;  /* 0x0000000402027981 */ /* 0x002ee2000c1e1900 */
[----:B--2---:R-:W-:-:S04]  /*0070*/  IMAD.WIDE.U32 R4, R7, 0x4, R4 ;  /* 0x0000000407047825 */ /* 0x004fc800078e0004 */
[----:B---3--:R-:W-:-:S05]  /*0080*/  FMUL R7, R2, R2 ;  /* 0x0000000202077220 */ /* 0x008fca0000400000 */
[----:B------:R-:W-:Y:S01]  /*0090*/  STG.E desc[UR4][R4.64], R7 ;  /* 0x0000000704007986 */ /* 0x000fe2000c101904 */
[----:B------:R-:W-:Y:S05]  /*00a0*/  EXIT ;  /* 0x000000000000794d */ /* 0x000fea0003800000 */
.L_x_0:
[----:B------:R-:W-:-:S00]  /*00b0*/  BRA `(.L_x_0) ;  /* 0xfffffffc00fc7947 */ /* 0x000fc0000383ffff */
[----:B------:R-:W-:-:S00]  /*00c0*/  NOP ;  /* 0x0000000000007918 */ /* 0x000fc00000000000 */
        /* <DEDUP_REMOVED lines=11> */
.L_x_1:


//--------------------- .nv.shared.reserved.0     --------------------------
	.section	.nv.shared.reserved.0,"aw",@nobits
	.weak		__nv_reservedSMEM_offset_0_alias
	.size		__nv_reservedSMEM_offset_0_alias, 0, 64
	.other		__nv_reservedSMEM_offset_0_alias,@"STO_CUDA_RESERVED_SHARED STV_DEFAULT"
__nv_reservedSMEM_offset_0_alias:
	.zero		0
	.zero		64


//--------------------- .nv.constant0._Z8square_gPfS_ --------------------------
	.section	.nv.constant0._Z8square_gPfS_,"a",@progbits
	.sectionflags	@""
	.align	4
.nv.constant0._Z8square_gPfS_:
	.zero		912


//--------------------- SYMBOLS --------------------------

	.type		.nv.reservedSmem.offset0,@object
	.size		.nv.reservedSmem.offset0,0x4
